	.headerflags	@"EF_CUDA_TEXMODE_UNIFIED EF_CUDA_64BIT_ADDRESS EF_CUDA_ACCELERATORS EF_CUDA_SM90 EF_CUDA_VIRTUAL_SM(EF_CUDA_SM90)"
	.elftype	@"ET_EXEC"


//--------------------- .nv.info                  --------------------------
	.section	.nv.info,"",@"SHT_CUDA_INFO"
	.align	4


	//----- nvinfo : EIATTR_REGCOUNT
	.align		4
        /*0000*/ 	.byte	0x04, 0x2f
        /*0002*/ 	.short	(.L_3 - .L_2)
	.align		4
.L_2:
        /*0004*/ 	.word	index@(triton_poi_fused__native_batch_norm_legit_no_training_convolution_silu_1)
        /*0008*/ 	.word	0x0000001c


	//----- nvinfo : EIATTR_MIN_STACK_SIZE
	.align		4
.L_3:
        /*000c*/ 	.byte	0x04, 0x12
        /*000e*/ 	.short	(.L_5 - .L_4)
	.align		4
.L_4:
        /*0010*/ 	.word	index@(triton_poi_fused__native_batch_norm_legit_no_training_convolution_silu_1)
        /*0014*/ 	.word	0x00000000


	//----- nvinfo : EIATTR_FRAME_SIZE
	.align		4
.L_5:
        /*0018*/ 	.byte	0x04, 0x11
        /*001a*/ 	.short	(.L_7 - .L_6)
	.align		4
.L_6:
        /*001c*/ 	.word	index@(triton_poi_fused__native_batch_norm_legit_no_training_convolution_silu_1)
        /*0020*/ 	.word	0x00000000


	//----- nvinfo : EIATTR_MIN_STACK_SIZE
	.align		4
.L_7:
        /*0024*/ 	.byte	0x04, 0x12
        /*0026*/ 	.short	(.L_9 - .L_8)
	.align		4
.L_8:
        /*0028*/ 	.word	index@(triton_poi_fused__native_batch_norm_legit_no_training_convolution_silu_1)
        /*002c*/ 	.word	0x00000000
.L_9:


//--------------------- .nv.info.triton_poi_fused__native_batch_norm_legit_no_training_convolution_silu_1 --------------------------
	.section	.nv.info.triton_poi_fused__native_batch_norm_legit_no_training_convolution_silu_1,"",@"SHT_CUDA_INFO"
	.sectionflags	@""
	.align	4


	//----- nvinfo : EIATTR_CUDA_API_VERSION
	.align		4
        /*0000*/ 	.byte	0x04, 0x37
        /*0002*/ 	.short	(.L_11 - .L_10)
.L_10:
        /*0004*/ 	.word	0x0000007c


	//----- nvinfo : EIATTR_KPARAM_INFO
	.align		4
.L_11:
        /*0008*/ 	.byte	0x04, 0x17
        /*000a*/ 	.short	(.L_13 - .L_12)
.L_12:
        /*000c*/ 	.word	0x00000000
        /*0010*/ 	.short	0x0007
        /*0012*/ 	.short	0x0038
        /*0014*/ 	.byte	0x00, 0xf0, 0x11, 0x00


	//----- nvinfo : EIATTR_KPARAM_INFO
	.align		4
.L_13:
        /*0018*/ 	.byte	0x04, 0x17
        /*001a*/ 	.short	(.L_15 - .L_14)
.L_14:
        /*001c*/ 	.word	0x00000000
        /*0020*/ 	.short	0x0006
        /*0022*/ 	.short	0x0030
        /*0024*/ 	.byte	0x00, 0xf4, 0x21, 0x00


	//----- nvinfo : EIATTR_KPARAM_INFO
	.align		4
.L_15:
        /*0028*/ 	.byte	0x04, 0x17
        /*002a*/ 	.short	(.L_17 - .L_16)
.L_16:
        /*002c*/ 	.word	0x00000000
        /*0030*/ 	.short	0x0005
        /*0032*/ 	.short	0x0028
        /*0034*/ 	.byte	0x00, 0xf4, 0x21, 0x00


	//----- nvinfo : EIATTR_KPARAM_INFO
	.align		4
.L_17:
        /*0038*/ 	.byte	0x04, 0x17
        /*003a*/ 	.short	(.L_19 - .L_18)
.L_18:
        /*003c*/ 	.word	0x00000000
        /*0040*/ 	.short	0x0004
        /*0042*/ 	.short	0x0020
        /*0044*/ 	.byte	0x00, 0xf4, 0x21, 0x00


	//----- nvinfo : EIATTR_KPARAM_INFO
	.align		4
.L_19:
        /*0048*/ 	.byte	0x04, 0x17
        /*004a*/ 	.short	(.L_21 - .L_20)
.L_20:
        /*004c*/ 	.word	0x00000000
        /*0050*/ 	.short	0x0003
        /*0052*/ 	.short	0x0018
        /*0054*/ 	.byte	0x00, 0xf4, 0x21, 0x00


	//----- nvinfo : EIATTR_KPARAM_INFO
	.align		4
.L_21:
        /*0058*/ 	.byte	0x04, 0x17
        /*005a*/ 	.short	(.L_23 - .L_22)
.L_22:
        /*005c*/ 	.word	0x00000000
        /*0060*/ 	.short	0x0002
        /*0062*/ 	.short	0x0010
        /*0064*/ 	.byte	0x00, 0xf4, 0x21, 0x00


	//----- nvinfo : EIATTR_KPARAM_INFO
	.align		4
.L_23:
        /*0068*/ 	.byte	0x04, 0x17
        /*006a*/ 	.short	(.L_25 - .L_24)
.L_24:
        /*006c*/ 	.word	0x00000000
        /*0070*/ 	.short	0x0001
        /*0072*/ 	.short	0x0008
        /*0074*/ 	.byte	0x00, 0xf4, 0x21, 0x00


	//----- nvinfo : EIATTR_KPARAM_INFO
	.align		4
.L_25:
        /*0078*/ 	.byte	0x04, 0x17
        /*007a*/ 	.short	(.L_27 - .L_26)
.L_26:
        /*007c*/ 	.word	0x00000000
        /*0080*/ 	.short	0x0000
        /*0082*/ 	.short	0x0000
        /*0084*/ 	.byte	0x00, 0xf4, 0x21, 0x00


	//----- nvinfo : EIATTR_SPARSE_MMA_MASK
	.align		4
.L_27:
        /*0088*/ 	.byte	0x03, 0x50
        /*008a*/ 	.short	0x0000


	//----- nvinfo : EIATTR_MAXREG_COUNT
	.align		4
        /*008c*/ 	.byte	0x03, 0x1b
        /*008e*/ 	.short	0x00ff


	//----- nvinfo : EIATTR_EXIT_INSTR_OFFSETS
	.align		4
        /*0090*/ 	.byte	0x04, 0x1c
        /*0092*/ 	.short	(.L_29 - .L_28)


	//   ....[0]....
.L_28:
        /*0094*/ 	.word	0x00000680


	//   ....[1]....
        /*0098*/ 	.word	0x000006a0


	//----- nvinfo : EIATTR_REQNTID
	.align		4
.L_29:
        /*009c*/ 	.byte	0x04, 0x10
        /*009e*/ 	.short	(.L_31 - .L_30)
.L_30:
        /*00a0*/ 	.word	0x00000080
        /*00a4*/ 	.word	0x00000001
        /*00a8*/ 	.word	0x00000001


	//----- nvinfo : EIATTR_CBANK_PARAM_SIZE
	.align		4
.L_31:
        /*00ac*/ 	.byte	0x03, 0x19
        /*00ae*/ 	.short	0x003c


	//----- nvinfo : EIATTR_PARAM_CBANK
	.align		4
        /*00b0*/ 	.byte	0x04, 0x0a
        /*00b2*/ 	.short	(.L_33 - .L_32)
	.align		4
.L_32:
        /*00b4*/ 	.word	index@(.nv.constant0.triton_poi_fused__native_batch_norm_legit_no_training_convolution_silu_1)
        /*00b8*/ 	.short	0x0210
        /*00ba*/ 	.short	0x003c


	//----- nvinfo : EIATTR_SW_WAR
	.align		4
.L_33:
        /*00bc*/ 	.byte	0x04, 0x36
        /*00be*/ 	.short	(.L_35 - .L_34)
.L_34:
        /*00c0*/ 	.word	0x00000008
.L_35:


//--------------------- .nv.callgraph             --------------------------
	.section	.nv.callgraph,"",@"SHT_CUDA_CALLGRAPH"
	.align	4
	.sectionentsize	8
	.align		4
        /*0000*/ 	.word	0x00000000
	.align		4
        /*0004*/ 	.word	0xffffffff
	.align		4
        /*0008*/ 	.word	0x00000000
	.align		4
        /*000c*/ 	.word	0xfffffffe
	.align		4
        /*0010*/ 	.word	0x00000000
	.align		4
        /*0014*/ 	.word	0xfffffffd
	.align		4
        /*0018*/ 	.word	0x00000000
	.align		4
        /*001c*/ 	.word	0xfffffffc


//--------------------- .nv.constant4             --------------------------
	.section	.nv.constant4,"a",@progbits
	.align	8
	.align		8
.nv.constant4:
        /*0000*/ 	.dword	_$_str
	.align		8
        /*0008*/ 	.dword	_$_str_$_2


//--------------------- .text.triton_poi_fused__native_batch_norm_legit_no_training_convolution_silu_1 --------------------------
	.section	.text.triton_poi_fused__native_batch_norm_legit_no_training_convolution_silu_1,"ax",@progbits
	.align	128
        .global         triton_poi_fused__native_batch_norm_legit_no_training_convolution_silu_1
        .type           triton_poi_fused__native_batch_norm_legit_no_training_convolution_silu_1,@function
        .size           triton_poi_fused__native_batch_norm_legit_no_training_convolution_silu_1,(.L_x_1 - triton_poi_fused__native_batch_norm_legit_no_training_convolution_silu_1)
        .other          triton_poi_fused__native_batch_norm_legit_no_training_convolution_silu_1,@"STO_CUDA_ENTRY STV_DEFAULT"
triton_poi_fused__native_batch_norm_legit_no_training_convolution_silu_1:
.text.triton_poi_fused__native_batch_norm_legit_no_training_convolution_silu_1:
[----:B------:R-:W0:Y:S01]  /*0000*/  LDC R1, c[0x0][0x28] ;  /* 0x00000a00ff017b82 */ /* 0x000e220000000800 */
[----:B------:R-:W1:Y:S07]  /*0010*/  S2R R0, SR_TID.X ;  /* 0x0000000000007919 */ /* 0x000e6e0000002100 */
[----:B------:R-:W2:Y:S01]  /*0020*/  LDC.64 R12, c[0x0][0x230] ;  /* 0x00008c00ff0c7b82 */ /* 0x000ea20000000a00 */
[----:B------:R-:W-:Y:S01]  /*0030*/  HFMA2.MMA R16, -RZ, RZ, 0, 0 ;  /* 0x00000000ff107435 */ /* 0x000fe200000001ff */
[----:B------:R-:W-:Y:S01]  /*0040*/  ULDC.64 UR4, c[0x0][0x208] ;  /* 0x0000820000047ab9 */ /* 0x000fe20000000a00 */
[----:B------:R-:W3:Y:S01]  /*0050*/  S2R R5, SR_CTAID.X ;  /* 0x0000000000057919 */ /* 0x000ee20000002500 */
[----:B------:R-:W-:-:S04]  /*0060*/  CS2R R14, SRZ ;  /* 0x00000000000e7805 */ /* 0x000fc8000001ff00 */
[----:B------:R-:W4:Y:S08]  /*0070*/  LDC.64 R24, c[0x0][0x220] ;  /* 0x00008800ff187b82 */ /* 0x000f300000000a00 */
[----:B------:R-:W5:Y:S08]  /*0080*/  LDC.64 R6, c[0x0][0x228] ;  /* 0x00008a00ff067b82 */ /* 0x000f700000000a00 */
[----:B------:R-:W4:Y:S01]  /*0090*/  LDC.64 R8, c[0x0][0x238] ;  /* 0x00008e00ff087b82 */ /* 0x000f220000000a00 */
[----:B-1----:R-:W-:-:S07]  /*00a0*/  SHF.L.U32 R0, R0, 0x1, RZ ;  /* 0x0000000100007819 */ /* 0x002fce00000006ff */
[----:B------:R-:W1:Y:S01]  /*00b0*/  LDC.64 R10, c[0x0][0x240] ;  /* 0x00009000ff0a7b82 */ /* 0x000e620000000a00 */
[----:B---3--:R-:W-:Y:S02]  /*00c0*/  SHF.R.S32.HI R3, RZ, 0x17, R5 ;  /* 0x00000017ff037819 */ /* 0x008fe40000011405 */
[----:B------:R-:W-:Y:S02]  /*00d0*/  LOP3.LUT R0, R0, 0xfe, RZ, 0xc0, !PT ;  /* 0x000000fe00007812 */ /* 0x000fe400078ec0ff */
[----:B------:R-:W-:Y:S02]  /*00e0*/  SGXT R3, R3, 0x1 ;  /* 0x000000010303781a */ /* 0x000fe40000000200 */
[----:B------:R-:W-:Y:S02]  /*00f0*/  LEA R0, R5, R0, 0x8 ;  /* 0x0000000005007211 */ /* 0x000fe400078e40ff */
[----:B------:R-:W3:Y:S02]  /*0100*/  LDC.64 R4, c[0x0][0x210] ;  /* 0x00008400ff047b82 */ /* 0x000ee40000000a00 */
[----:B------:R-:W-:-:S02]  /*0110*/  LEA.HI R3, R3, R0, RZ, 0x4 ;  /* 0x0000000003037211 */ /* 0x000fc400078f20ff */
[----:B------:R-:W-:Y:S02]  /*0120*/  ISETP.GE.AND P0, PT, R0, 0x100, PT ;  /* 0x000001000000780c */ /* 0x000fe40003f06270 */
[----:B------:R-:W-:-:S04]  /*0130*/  SHF.R.S32.HI R3, RZ, 0x4, R3 ;  /* 0x00000004ff037819 */ /* 0x000fc80000011403 */
[----:B------:R-:W-:-:S04]  /*0140*/  LEA.HI R2, R3, R3, RZ, 0x2 ;  /* 0x0000000303027211 */ /* 0x000fc800078f10ff */
[----:B------:R-:W-:-:S04]  /*0150*/  LOP3.LUT R2, R2, 0xfffffffc, RZ, 0xc0, !PT ;  /* 0xfffffffc02027812 */ /* 0x000fc800078ec0ff */
[----:B------:R-:W-:-:S05]  /*0160*/  IADD3 R17, R3, -R2, RZ ;  /* 0x8000000203117210 */ /* 0x000fca0007ffe0ff */
[----:B--2---:R-:W-:-:S05]  /*0170*/  IMAD.WIDE R12, R17, 0x4, R12 ;  /* 0x00000004110c7825 */ /* 0x004fca00078e020c */
[----:B------:R-:W2:Y:S04]  /*0180*/  @!P0 LDG.E.EL R16, desc[UR4][R12.64] ;  /* 0x000000040c108981 */ /* 0x000ea8000c2e1900 */
[----:B------:R1:W2:Y:S01]  /*0190*/  @!P0 LDG.E.EL R14, desc[UR4][R12.64] ;  /* 0x000000040c0e8981 */ /* 0x0002a2000c2e1900 */
[----:B------:R-:W-:Y:S01]  /*01a0*/  CS2R R2, SRZ ;  /* 0x0000000000027805 */ /* 0x000fe2000001ff00 */
[----:B---3--:R-:W-:-:S04]  /*01b0*/  IMAD.WIDE R4, R0, 0x4, R4 ;  /* 0x0000000400047825 */ /* 0x008fc800078e0204 */
[C---:B----4-:R-:W-:Y:S01]  /*01c0*/  IMAD.WIDE R24, R17.reuse, 0x4, R24 ;  /* 0x0000000411187825 */ /* 0x050fe200078e0218 */
[----:B------:R-:W3:Y:S01]  /*01d0*/  @!P0 LDG.E.64 R2, desc[UR4][R4.64] ;  /* 0x0000000404028981 */ /* 0x000ee2000c1e1b00 */
[----:B-1----:R-:W-:Y:S02]  /*01e0*/  CS2R R12, SRZ ;  /* 0x00000000000c7805 */ /* 0x002fe4000001ff00 */
[C---:B-----5:R-:W-:Y:S01]  /*01f0*/  IMAD.WIDE R6, R17.reuse, 0x4, R6 ;  /* 0x0000000411067825 */ /* 0x060fe200078e0206 */
[----:B------:R-:W3:Y:S01]  /*0200*/  @!P0 LDG.E.EL R15, desc[UR4][R24.64] ;  /* 0x00000004180f8981 */ /* 0x000ee2000c2e1900 */
[----:B------:R-:W-:Y:S02]  /*0210*/  MOV R20, RZ ;  /* 0x000000ff00147202 */ /* 0x000fe40000000f00 */
[C---:B0-----:R-:W-:Y:S01]  /*0220*/  IMAD.WIDE R8, R17.reuse, 0x4, R8 ;  /* 0x0000000411087825 */ /* 0x041fe200078e0208 */
[----:B------:R-:W4:Y:S03]  /*0230*/  @!P0 LDG.E.EL R13, desc[UR4][R6.64] ;  /* 0x00000004060d8981 */ /* 0x000f26000c2e1900 */
[----:B------:R-:W-:Y:S01]  /*0240*/  IMAD.WIDE R10, R17, 0x4, R10 ;  /* 0x00000004110a7825 */ /* 0x000fe200078e020a */
[----:B------:R-:W-:Y:S01]  /*0250*/  HFMA2.MMA R17, -RZ, RZ, 0, 0 ;  /* 0x00000000ff117435 */ /* 0x000fe200000001ff */
[----:B------:R-:W5:Y:S01]  /*0260*/  @!P0 LDG.E.EL R12, desc[UR4][R24.64] ;  /* 0x00000004180c8981 */ /* 0x000f62000c2e1900 */
[----:B------:R-:W-:-:S02]  /*0270*/  CS2R R18, SRZ ;  /* 0x0000000000127805 */ /* 0x000fc4000001ff00 */
[----:B------:R-:W-:Y:S01]  /*0280*/  MOV R22, RZ ;  /* 0x000000ff00167202 */ /* 0x000fe20000000f00 */
[----:B------:R0:W3:Y:S04]  /*0290*/  @!P0 LDG.E.EL R20, desc[UR4][R6.64] ;  /* 0x0000000406148981 */ /* 0x0000e8000c2e1900 */
[----:B------:R-:W3:Y:S04]  /*02a0*/  @!P0 LDG.E.EL R18, desc[UR4][R8.64] ;  /* 0x0000000408128981 */ /* 0x000ee8000c2e1900 */
[----:B------:R-:W3:Y:S04]  /*02b0*/  @!P0 LDG.E.EL R17, desc[UR4][R10.64] ;  /* 0x000000040a118981 */ /* 0x000ee8000c2e1900 */
[----:B------:R1:W4:Y:S04]  /*02c0*/  @!P0 LDG.E.EL R22, desc[UR4][R8.64] ;  /* 0x0000000408168981 */ /* 0x000328000c2e1900 */
[----:B------:R1:W4:Y:S01]  /*02d0*/  @!P0 LDG.E.EL R19, desc[UR4][R10.64] ;  /* 0x000000040a138981 */ /* 0x000322000c2e1900 */
[----:B0-----:R-:W-:Y:S01]  /*02e0*/  HFMA2.MMA R6, -RZ, RZ, 1.625, 0 ;  /* 0x3e800000ff067435 */ /* 0x001fe200000001ff */
[----:B--2---:R-:W-:-:S04]  /*02f0*/  FADD R16, R16, 9.9999997473787516356e-06 ;  /* 0x3727c5ac10107421 */ /* 0x004fc80000000000 */
[----:B------:R-:W0:Y:S01]  /*0300*/  MUFU.SQRT R21, R16 ;  /* 0x0000001000157308 */ /* 0x000e220000002000 */
[----:B------:R-:W-:-:S07]  /*0310*/  FADD R14, R14, 9.9999997473787516356e-06 ;  /* 0x3727c5ac0e0e7421 */ /* 0x000fce0000000000 */
[----:B------:R-:W2:Y:S01]  /*0320*/  MUFU.SQRT R23, R14 ;  /* 0x0000000e00177308 */ /* 0x000ea20000002000 */
[C---:B0-----:R-:W-:Y:S02]  /*0330*/  FSETP.GT.AND P1, PT, R21.reuse, 8.50705917302346158658e+37, PT ;  /* 0x7e8000001500780b */ /* 0x041fe40003f24000 */
[----:B------:R-:W-:Y:S02]  /*0340*/  FSETP.GEU.AND P3, PT, R21, 1.175494350822287508e-38, PT ;  /* 0x008000001500780b */ /* 0x000fe40003f6e000 */
[C---:B--2---:R-:W-:Y:S02]  /*0350*/  FSETP.GT.AND P2, PT, R23.reuse, 8.50705917302346158658e+37, PT ;  /* 0x7e8000001700780b */ /* 0x044fe40003f44000 */
[----:B------:R-:W-:-:S07]  /*0360*/  FSETP.GEU.AND P4, PT, R23, 1.175494350822287508e-38, PT ;  /* 0x008000001700780b */ /* 0x000fce0003f8e000 */
[----:B------:R-:W-:-:S04]  /*0370*/  @P1 FMUL R21, R21, 0.25 ;  /* 0x3e80000015151820 */ /* 0x000fc80000400000 */
[----:B------:R-:W-:Y:S01]  /*0380*/  @!P3 FMUL R21, R21, 16777216 ;  /* 0x4b8000001515b820 */ /* 0x000fe20000400000 */
[----:B------:R-:W-:-:S05]  /*0390*/  @P2 FMUL R23, R23, 0.25 ;  /* 0x3e80000017172820 */ /* 0x000fca0000400000 */
[----:B------:R-:W0:Y:S01]  /*03a0*/  MUFU.RCP R21, R21 ;  /* 0x0000001500157308 */ /* 0x000e220000001000 */
[----:B------:R-:W-:Y:S01]  /*03b0*/  @!P4 FMUL R23, R23, 16777216 ;  /* 0x4b8000001717c820 */ /* 0x000fe20000400000 */
[----:B-1----:R-:W-:-:S06]  /*03c0*/  FSEL R8, R6, 1, P1 ;  /* 0x3f80000006087808 */ /* 0x002fcc0000800000 */
[----:B------:R-:W1:Y:S01]  /*03d0*/  MUFU.RCP R23, R23 ;  /* 0x0000001700177308 */ /* 0x000e620000001000 */
[----:B------:R-:W-:Y:S01]  /*03e0*/  @!P3 FMUL R8, R8, 16777216 ;  /* 0x4b8000000808b820 */ /* 0x000fe20000400000 */
[----:B---3--:R-:W-:Y:S01]  /*03f0*/  FADD R2, R15, R2 ;  /* 0x000000020f027221 */ /* 0x008fe20000000000 */
[----:B------:R-:W-:Y:S01]  /*0400*/  FSEL R10, R6, 1, P2 ;  /* 0x3f800000060a7808 */ /* 0x000fe20001000000 */
[----:B-----5:R-:W-:Y:S02]  /*0410*/  FADD R3, R12, R3 ;  /* 0x000000030c037221 */ /* 0x020fe40000000000 */
[----:B----4-:R-:W-:Y:S01]  /*0420*/  FADD R13, R2, -R13 ;  /* 0x8000000d020d7221 */ /* 0x010fe20000000000 */
[----:B0-----:R-:W-:Y:S01]  /*0430*/  FMUL R8, R21, R8 ;  /* 0x0000000815087220 */ /* 0x001fe20000400000 */
[----:B------:R-:W-:Y:S01]  /*0440*/  @!P4 FMUL R10, R10, 16777216 ;  /* 0x4b8000000a0ac820 */ /* 0x000fe20000400000 */
[----:B------:R-:W-:Y:S02]  /*0450*/  FADD R20, R3, -R20 ;  /* 0x8000001403147221 */ /* 0x000fe40000000000 */
[----:B------:R-:W-:Y:S01]  /*0460*/  FMUL R8, R13, R8 ;  /* 0x000000080d087220 */ /* 0x000fe20000400000 */
[----:B-1----:R-:W-:-:S03]  /*0470*/  FMUL R7, R23, R10 ;  /* 0x0000000a17077220 */ /* 0x002fc60000400000 */
[----:B------:R-:W-:Y:S01]  /*0480*/  FFMA R17, R8, R18, R17 ;  /* 0x0000001208117223 */ /* 0x000fe20000000011 */
[----:B------:R-:W-:-:S03]  /*0490*/  FMUL R20, R20, R7 ;  /* 0x0000000714147220 */ /* 0x000fc60000400000 */
[----:B------:R-:W-:Y:S01]  /*04a0*/  FADD R7, RZ, -R17 ;  /* 0x80000011ff077221 */ /* 0x000fe20000000000 */
[----:B------:R-:W-:-:S03]  /*04b0*/  FFMA R19, R20, R22, R19 ;  /* 0x0000001614137223 */ /* 0x000fc60000000013 */
[----:B------:R-:W-:Y:S01]  /*04c0*/  FMUL R8, R7, 1.4426950216293334961 ;  /* 0x3fb8aa3b07087820 */ /* 0x000fe20000400000 */
[----:B------:R-:W-:-:S04]  /*04d0*/  FADD R7, RZ, -R19 ;  /* 0x80000013ff077221 */ /* 0x000fc80000000000 */
[----:B------:R-:W-:Y:S01]  /*04e0*/  FMUL R10, R7, 1.4426950216293334961 ;  /* 0x3fb8aa3b070a7820 */ /* 0x000fe20000400000 */
[----:B------:R-:W-:-:S04]  /*04f0*/  FSETP.GEU.AND P1, PT, R8, -126, PT ;  /* 0xc2fc00000800780b */ /* 0x000fc80003f2e000 */
[----:B------:R-:W-:-:S09]  /*0500*/  FSETP.GEU.AND P2, PT, R10, -126, PT ;  /* 0xc2fc00000a00780b */ /* 0x000fd20003f4e000 */
[----:B------:R-:W-:-:S04]  /*0510*/  @!P1 FMUL R8, R8, 0.5 ;  /* 0x3f00000008089820 */ /* 0x000fc80000400000 */
[----:B------:R-:W-:Y:S01]  /*0520*/  @!P2 FMUL R10, R10, 0.5 ;  /* 0x3f0000000a0aa820 */ /* 0x000fe20000400000 */
[----:B------:R-:W0:Y:S08]  /*0530*/  MUFU.EX2 R7, R8 ;  /* 0x0000000800077308 */ /* 0x000e300000000800 */
[----:B------:R-:W1:Y:S01]  /*0540*/  MUFU.EX2 R9, R10 ;  /* 0x0000000a00097308 */ /* 0x000e620000000800 */
[----:B0-----:R-:W-:-:S04]  /*0550*/  @!P1 FMUL R7, R7, R7 ;  /* 0x0000000707079220 */ /* 0x001fc80000400000 */
[----:B------:R-:W-:Y:S01]  /*0560*/  FADD R11, R7, 1 ;  /* 0x3f800000070b7421 */ /* 0x000fe20000000000 */
[----:B-1----:R-:W-:-:S04]  /*0570*/  @!P2 FMUL R9, R9, R9 ;  /* 0x000000090909a220 */ /* 0x002fc80000400000 */
[----:B------:R-:W-:Y:S01]  /*0580*/  FADD R12, R9, 1 ;  /* 0x3f800000090c7421 */ /* 0x000fe20000000000 */
[----:B------:R-:W-:Y:S01]  /*0590*/  FSETP.GT.AND P1, PT, R11, 8.50705917302346158658e+37, PT ;  /* 0x7e8000000b00780b */ /* 0x000fe20003f24000 */
[----:B------:R-:W0:Y:S03]  /*05a0*/  LDC.64 R8, c[0x0][0x218] ;  /* 0x00008600ff087b82 */ /* 0x000e260000000a00 */
[----:B------:R-:W-:-:S09]  /*05b0*/  FSETP.GT.AND P2, PT, R12, 8.50705917302346158658e+37, PT ;  /* 0x7e8000000c00780b */ /* 0x000fd20003f44000 */
[----:B------:R-:W-:-:S04]  /*05c0*/  @P1 FMUL R11, R11, 0.25 ;  /* 0x3e8000000b0b1820 */ /* 0x000fc80000400000 */
[----:B------:R-:W-:Y:S02]  /*05d0*/  @P2 FMUL R12, R12, 0.25 ;  /* 0x3e8000000c0c2820 */ /* 0x000fe40000400000 */
[----:B------:R-:W1:Y:S08]  /*05e0*/  MUFU.RCP R11, R11 ;  /* 0x0000000b000b7308 */ /* 0x000e700000001000 */
[----:B------:R-:W2:Y:S01]  /*05f0*/  MUFU.RCP R12, R12 ;  /* 0x0000000c000c7308 */ /* 0x000ea20000001000 */
[----:B------:R-:W-:-:S02]  /*0600*/  FSEL R10, R6, 1, P1 ;  /* 0x3f800000060a7808 */ /* 0x000fc40000800000 */
[----:B------:R-:W-:Y:S01]  /*0610*/  FSEL R7, R6, 1, P2 ;  /* 0x3f80000006077808 */ /* 0x000fe20001000000 */
[----:B------:R3:W-:Y:S02]  /*0620*/  @!P0 STG.E.64 desc[UR4][R4.64], R2 ;  /* 0x0000000204008986 */ /* 0x0007e4000c101b04 */
[----:B-1----:R-:W-:-:S04]  /*0630*/  FMUL R10, R11, R10 ;  /* 0x0000000a0b0a7220 */ /* 0x002fc80000400000 */
[----:B------:R-:W-:Y:S01]  /*0640*/  FMUL R10, R17, R10 ;  /* 0x0000000a110a7220 */ /* 0x000fe20000400000 */
[----:B--2---:R-:W-:Y:S01]  /*0650*/  FMUL R14, R12, R7 ;  /* 0x000000070c0e7220 */ /* 0x004fe20000400000 */
[----:B0-----:R-:W-:-:S04]  /*0660*/  IMAD.WIDE R6, R0, 0x4, R8 ;  /* 0x0000000400067825 */ /* 0x001fc800078e0208 */
[----:B------:R-:W-:Y:S01]  /*0670*/  FMUL R11, R19, R14 ;  /* 0x0000000e130b7220 */ /* 0x000fe20000400000 */
[----:B---3--:R-:W-:Y:S06]  /*0680*/  @P0 EXIT ;  /* 0x000000000000094d */ /* 0x008fec0003800000 */
[----:B------:R-:W-:Y:S01]  /*0690*/  STG.E.64 desc[UR4][R6.64], R10 ;  /* 0x0000000a06007986 */ /* 0x000fe2000c101b04 */
[----:B------:R-:W-:Y:S05]  /*06a0*/  EXIT ;  /* 0x000000000000794d */ /* 0x000fea0003800000 */
.L_x_0:
[----:B------:R-:W-:-:S00]  /*06b0*/  BRA `(.L_x_0) ;  /* 0xfffffffc00fc7947 */ /* 0x000fc0000383ffff */
[----:B------:R-:W-:-:S00]  /*06c0*/  NOP ;  /* 0x0000000000007918 */ /* 0x000fc00000000000 */
        /* <DEDUP_REMOVED lines=11> */
.L_x_1:


//--------------------- .nv.global.init           --------------------------
	.section	.nv.global.init,"aw",@progbits
.nv.global.init:
	.type		_$_str,@object
	.size		_$_str,(_$_str_$_2 - _$_str)
_$_str:
        /*0000*/ 	.byte	0x5f, 0x5f, 0x43, 0x55, 0x44, 0x41, 0x5f, 0x46, 0x54, 0x5a, 0x00
	.type		_$_str_$_2,@object
	.size		_$_str_$_2,(.L_1 - _$_str_$_2)
_$_str_$_2:
        /*000b*/ 	.byte	0x5f, 0x5f, 0x43, 0x55, 0x44, 0x41, 0x5f, 0x50, 0x52, 0x45, 0x43, 0x5f, 0x53, 0x51, 0x52, 0x54
        /*001b*/ 	.byte	0x00
.L_1:


//--------------------- .nv.constant0.triton_poi_fused__native_batch_norm_legit_no_training_convolution_silu_1 --------------------------
	.section	.nv.constant0.triton_poi_fused__native_batch_norm_legit_no_training_convolution_silu_1,"a",@progbits
	.sectionflags	@""
	.align	4
.nv.constant0.triton_poi_fused__native_batch_norm_legit_no_training_convolution_silu_1:
	.zero		588
